//
// Generated by NVIDIA NVVM Compiler
//
// Compiler Build ID: CL-36424714
// Cuda compilation tools, release 13.0, V13.0.88
// Based on NVVM 20.0.0
//

.version 9.0
.target sm_100
.address_size 64

	// .globl	_Z22copy_and_verify_kernel14CUtensorMap_stPiPf
// _ZZ22copy_and_verify_kernel14CUtensorMap_stPiPfE6s_tile has been demoted
// _ZZ22copy_and_verify_kernel14CUtensorMap_stPiPfE8mbarrier has been demoted

.visible .entry _Z22copy_and_verify_kernel14CUtensorMap_stPiPf(
	.param .align 128 .b8 _Z22copy_and_verify_kernel14CUtensorMap_stPiPf_param_0[128],
	.param .u64 .ptr .align 1 _Z22copy_and_verify_kernel14CUtensorMap_stPiPf_param_1,
	.param .u64 .ptr .align 1 _Z22copy_and_verify_kernel14CUtensorMap_stPiPf_param_2
)
{
	.reg .pred 	%p<20>;
	.reg .b32 	%r<162>;
	.reg .b32 	%f<22>;
	.reg .b64 	%rd<22>;
	// demoted variable
	.shared .align 128 .b8 _ZZ22copy_and_verify_kernel14CUtensorMap_stPiPfE6s_tile[2048];
	// demoted variable
	.shared .align 8 .u64 _ZZ22copy_and_verify_kernel14CUtensorMap_stPiPfE8mbarrier;
	mov.b64 	%rd6, _Z22copy_and_verify_kernel14CUtensorMap_stPiPf_param_0;
	ld.param.u64 	%rd7, [_Z22copy_and_verify_kernel14CUtensorMap_stPiPf_param_1];
	ld.param.u64 	%rd8, [_Z22copy_and_verify_kernel14CUtensorMap_stPiPf_param_2];
	cvta.to.global.u64 	%rd1, %rd8;
	mov.u32 	%r1, %tid.x;
	setp.ne.s32 	%p1, %r1, 0;
	@%p1 bra 	$L__BB0_2;
	mov.u32 	%r46, %ntid.x;
	mov.u32 	%r45, _ZZ22copy_and_verify_kernel14CUtensorMap_stPiPfE8mbarrier;
	// begin inline asm
	{
	mbarrier.init.shared::cta.b64 [%r45], %r46;
	}
	// end inline asm
$L__BB0_2:
	setp.ne.s32 	%p2, %r1, 0;
	bar.sync 	0;
	@%p2 bra 	$L__BB0_4;
	mov.u32 	%r47, _ZZ22copy_and_verify_kernel14CUtensorMap_stPiPfE8mbarrier;
	mov.b32 	%r48, 2048;
	// begin inline asm
	mbarrier.expect_tx.relaxed.cta.shared::cta.b64 [%r47], %r48;
	// end inline asm
	mov.u64 	%rd10, %rd6;
	cvta.param.u64 	%rd9, %rd10;
	mov.u32 	%r49, _ZZ22copy_and_verify_kernel14CUtensorMap_stPiPfE6s_tile;
	mov.b32 	%r52, 0;
	// begin inline asm
	cp.async.bulk.tensor.3d.shared::cluster.global.tile.mbarrier::complete_tx::bytes [%r49], [%rd9, {%r52, %r52, %r52}], [%r47];
	// end inline asm
$L__BB0_4:
	mov.u32 	%r54, _ZZ22copy_and_verify_kernel14CUtensorMap_stPiPfE8mbarrier;
	// begin inline asm
	{
	.reg .b64 phase;
	.reg .pred p;
	mbarrier.arrive.shared::cta.b64 phase, [%r54];
	LAB_WAIT: 
	mbarrier.try_wait.shared.b64 p, [%r54], phase; 
	@p bra.uni DONE; 
	bra.uni     LAB_WAIT; 
	DONE: 
	}
	// end inline asm
	bar.sync 	0;
	setp.gt.u32 	%p3, %r1, 511;
	@%p3 bra 	$L__BB0_11;
	mov.u32 	%r2, %ntid.x;
	add.s32 	%r55, %r1, %r2;
	max.u32 	%r56, %r55, 512;
	setp.lt.u32 	%p4, %r55, 512;
	selp.u32 	%r57, 1, 0, %p4;
	add.s32 	%r58, %r55, %r57;
	sub.s32 	%r59, %r56, %r58;
	div.u32 	%r60, %r59, %r2;
	add.s32 	%r3, %r60, %r57;
	and.b32  	%r61, %r3, 3;
	setp.eq.s32 	%p5, %r61, 3;
	mov.u32 	%r156, %r1;
	@%p5 bra 	$L__BB0_8;
	add.s32 	%r62, %r3, 1;
	and.b32  	%r63, %r62, 3;
	mul.wide.u32 	%rd11, %r1, 4;
	add.s64 	%rd21, %rd1, %rd11;
	mul.wide.u32 	%rd3, %r2, 4;
	shl.b32 	%r64, %r1, 2;
	mov.u32 	%r65, _ZZ22copy_and_verify_kernel14CUtensorMap_stPiPfE6s_tile;
	add.s32 	%r150, %r65, %r64;
	shl.b32 	%r5, %r2, 2;
	neg.s32 	%r149, %r63;
	mad.lo.s32 	%r156, %r2, %r63, %r1;
$L__BB0_7:
	.pragma "nounroll";
	ld.shared.f32 	%f1, [%r150];
	st.global.f32 	[%rd21], %f1;
	add.s64 	%rd21, %rd21, %rd3;
	add.s32 	%r150, %r150, %r5;
	add.s32 	%r149, %r149, 1;
	setp.ne.s32 	%p6, %r149, 0;
	@%p6 bra 	$L__BB0_7;
$L__BB0_8:
	setp.lt.u32 	%p7, %r3, 3;
	@%p7 bra 	$L__BB0_11;
	shl.b32 	%r66, %r2, 1;
	add.s32 	%r155, %r156, %r66;
	shl.b32 	%r14, %r2, 2;
	mad.lo.s32 	%r154, %r2, 3, %r156;
	add.s32 	%r153, %r2, %r156;
	shl.b32 	%r67, %r156, 2;
	mov.u32 	%r68, _ZZ22copy_and_verify_kernel14CUtensorMap_stPiPfE6s_tile;
	add.s32 	%r152, %r68, %r67;
	shl.b32 	%r18, %r2, 4;
	shl.b32 	%r19, %r2, 3;
	mul.lo.s32 	%r20, %r2, 12;
$L__BB0_10:
	ld.shared.f32 	%f2, [%r152];
	mul.wide.u32 	%rd12, %r156, 4;
	add.s64 	%rd13, %rd1, %rd12;
	st.global.f32 	[%rd13], %f2;
	add.s32 	%r69, %r156, %r2;
	add.s32 	%r70, %r152, %r14;
	ld.shared.f32 	%f3, [%r70];
	mul.wide.u32 	%rd14, %r153, 4;
	add.s64 	%rd15, %rd1, %rd14;
	st.global.f32 	[%rd15], %f3;
	add.s32 	%r71, %r69, %r2;
	add.s32 	%r72, %r152, %r19;
	ld.shared.f32 	%f4, [%r72];
	mul.wide.u32 	%rd16, %r155, 4;
	add.s64 	%rd17, %rd1, %rd16;
	st.global.f32 	[%rd17], %f4;
	add.s32 	%r73, %r71, %r2;
	add.s32 	%r74, %r152, %r20;
	ld.shared.f32 	%f5, [%r74];
	mul.wide.u32 	%rd18, %r154, 4;
	add.s64 	%rd19, %rd1, %rd18;
	st.global.f32 	[%rd19], %f5;
	add.s32 	%r156, %r73, %r2;
	add.s32 	%r155, %r155, %r14;
	add.s32 	%r154, %r154, %r14;
	add.s32 	%r153, %r153, %r14;
	add.s32 	%r152, %r152, %r18;
	setp.lt.u32 	%p8, %r156, 512;
	@%p8 bra 	$L__BB0_10;
$L__BB0_11:
	bar.sync 	0;
	shl.b32 	%r31, %r1, 4;
	min.u32 	%r32, %r31, 496;
	add.s32 	%r76, %r32, 16;
	setp.ge.u32 	%p9, %r31, %r76;
	mov.b32 	%r161, 0;
	@%p9 bra 	$L__BB0_14;
	sub.s32 	%r159, %r31, %r32;
	add.s32 	%r158, %r31, -16;
	shl.b32 	%r78, %r1, 6;
	mov.u32 	%r79, _ZZ22copy_and_verify_kernel14CUtensorMap_stPiPfE6s_tile;
	add.s32 	%r157, %r79, %r78;
	mov.b32 	%r161, 0;
$L__BB0_13:
	.pragma "nounroll";
	add.s32 	%r80, %r158, 23;
	add.s32 	%r81, %r158, 16;
	shr.u32 	%r82, %r81, 3;
	ld.shared.f32 	%f6, [%r157];
	mul.lo.s32 	%r83, %r82, 1000;
	cvt.rn.f32.u32 	%f7, %r83;
	setp.neu.f32 	%p10, %f6, %f7;
	selp.u32 	%r84, 1, 0, %p10;
	add.s32 	%r85, %r161, %r84;
	add.s32 	%r86, %r158, 17;
	shr.u32 	%r87, %r86, 3;
	shl.b32 	%r88, %r86, 2;
	and.b32  	%r89, %r88, -32;
	add.s32 	%r91, %r79, %r89;
	ld.shared.f32 	%f8, [%r91+4];
	mul.lo.s32 	%r92, %r87, 1000;
	or.b32  	%r93, %r92, 1;
	cvt.rn.f32.u32 	%f9, %r93;
	setp.neu.f32 	%p11, %f8, %f9;
	selp.u32 	%r94, 1, 0, %p11;
	add.s32 	%r95, %r85, %r94;
	add.s32 	%r96, %r158, 18;
	shr.u32 	%r97, %r96, 3;
	shl.b32 	%r98, %r96, 2;
	and.b32  	%r99, %r98, -32;
	add.s32 	%r100, %r79, %r99;
	ld.shared.f32 	%f10, [%r100+8];
	mul.lo.s32 	%r101, %r97, 1000;
	or.b32  	%r102, %r101, 2;
	cvt.rn.f32.u32 	%f11, %r102;
	setp.neu.f32 	%p12, %f10, %f11;
	selp.u32 	%r103, 1, 0, %p12;
	add.s32 	%r104, %r95, %r103;
	add.s32 	%r105, %r158, 19;
	shr.u32 	%r106, %r105, 3;
	shl.b32 	%r107, %r105, 2;
	and.b32  	%r108, %r107, -32;
	add.s32 	%r109, %r79, %r108;
	ld.shared.f32 	%f12, [%r109+12];
	mul.lo.s32 	%r110, %r106, 1000;
	or.b32  	%r111, %r110, 3;
	cvt.rn.f32.u32 	%f13, %r111;
	setp.neu.f32 	%p13, %f12, %f13;
	selp.u32 	%r112, 1, 0, %p13;
	add.s32 	%r113, %r104, %r112;
	add.s32 	%r114, %r158, 20;
	shr.u32 	%r115, %r114, 3;
	shl.b32 	%r116, %r114, 2;
	and.b32  	%r117, %r116, -32;
	add.s32 	%r118, %r79, %r117;
	ld.shared.f32 	%f14, [%r118+16];
	mul.lo.s32 	%r119, %r115, 1000;
	or.b32  	%r120, %r119, 4;
	cvt.rn.f32.u32 	%f15, %r120;
	setp.neu.f32 	%p14, %f14, %f15;
	selp.u32 	%r121, 1, 0, %p14;
	add.s32 	%r122, %r113, %r121;
	add.s32 	%r123, %r158, 21;
	shr.u32 	%r124, %r123, 3;
	shl.b32 	%r125, %r123, 2;
	and.b32  	%r126, %r125, -32;
	add.s32 	%r127, %r79, %r126;
	ld.shared.f32 	%f16, [%r127+20];
	mul.lo.s32 	%r128, %r124, 1000;
	or.b32  	%r129, %r128, 5;
	cvt.rn.f32.u32 	%f17, %r129;
	setp.neu.f32 	%p15, %f16, %f17;
	selp.u32 	%r130, 1, 0, %p15;
	add.s32 	%r131, %r122, %r130;
	add.s32 	%r132, %r158, 22;
	shr.u32 	%r133, %r132, 3;
	shl.b32 	%r134, %r132, 2;
	and.b32  	%r135, %r134, -32;
	add.s32 	%r136, %r79, %r135;
	ld.shared.f32 	%f18, [%r136+24];
	mul.lo.s32 	%r137, %r133, 1000;
	or.b32  	%r138, %r137, 6;
	cvt.rn.f32.u32 	%f19, %r138;
	setp.neu.f32 	%p16, %f18, %f19;
	selp.u32 	%r139, 1, 0, %p16;
	add.s32 	%r140, %r131, %r139;
	shr.u32 	%r141, %r80, 3;
	shl.b32 	%r142, %r80, 2;
	and.b32  	%r143, %r142, -32;
	add.s32 	%r144, %r79, %r143;
	ld.shared.f32 	%f20, [%r144+28];
	mul.lo.s32 	%r145, %r141, 1000;
	or.b32  	%r146, %r145, 7;
	cvt.rn.f32.u32 	%f21, %r146;
	setp.neu.f32 	%p17, %f20, %f21;
	selp.u32 	%r147, 1, 0, %p17;
	add.s32 	%r161, %r140, %r147;
	add.s32 	%r159, %r159, 8;
	add.s32 	%r158, %r158, 8;
	add.s32 	%r157, %r157, 32;
	setp.ne.s32 	%p18, %r159, 16;
	@%p18 bra 	$L__BB0_13;
$L__BB0_14:
	setp.eq.s32 	%p19, %r161, 0;
	@%p19 bra 	$L__BB0_16;
	cvta.to.global.u64 	%rd20, %rd7;
	atom.global.add.u32 	%r148, [%rd20], %r161;
$L__BB0_16:
	ret;

}


// ===== COMPILED SASS (sm_100) =====

	.target	sm_100

	.elftype	@"ET_EXEC"


//--------------------- .note.nv.tkinfo           --------------------------
	.section	.note.nv.tkinfo,"",@"SHT_NOTE"
	.sectionflags	@"SHF_NOTE_NV_TKINFO"
	.tkinfo
        /*0018*/ 	.word	0x00000002
        /*0030*/ 	.string	""
        /*0030*/ 	.string	"ptxas"
        /*0030*/ 	.string	"Cuda compilation tools, release 13.0, V13.0.88"
        /*0030*/ 	.string	"Build cuda_13.0.r13.0/compiler.36424714_0"
        /*0030*/ 	.string	"-arch sm_100 -m 64 "



//--------------------- .note.nv.cuinfo           --------------------------
	.section	.note.nv.cuinfo,"",@"SHT_NOTE"
	.sectionflags	@"SHF_NOTE_NV_CUINFO"
        /*0018*/ 	.short	0x0002
        /*001a*/ 	.short	0x0064
        /*001c*/ 	.short	0x0082
	.zero		2


//--------------------- .nv.info                  --------------------------
	.section	.nv.info,"",@"SHT_CUDA_INFO"
	.align	4


	//----- nvinfo : EIATTR_REGCOUNT
	.align		4
        /*0000*/ 	.byte	0x04, 0x2f
        /*0002*/ 	.short	(.L_1 - .L_0)
	.align		4
.L_0:
        /*0004*/ 	.word	index@(_Z22copy_and_verify_kernel14CUtensorMap_stPiPf)
        /*0008*/ 	.word	0x0000001c


	//----- nvinfo : EIATTR_FRAME_SIZE
	.align		4
.L_1:
        /*000c*/ 	.byte	0x04, 0x11
        /*000e*/ 	.short	(.L_3 - .L_2)
	.align		4
.L_2:
        /*0010*/ 	.word	index@(_Z22copy_and_verify_kernel14CUtensorMap_stPiPf)
        /*0014*/ 	.word	0x00000000


	//----- nvinfo : EIATTR_MIN_STACK_SIZE
	.align		4
.L_3:
        /*0018*/ 	.byte	0x04, 0x12
        /*001a*/ 	.short	(.L_5 - .L_4)
	.align		4
.L_4:
        /*001c*/ 	.word	index@(_Z22copy_and_verify_kernel14CUtensorMap_stPiPf)
        /*0020*/ 	.word	0x00000000
.L_5:


//--------------------- .nv.compat                --------------------------
	.section	.nv.compat,"",@"SHT_CUDA_COMPAT_INFO"
	.align	4
        /*0000*/ 	.byte	0x02, 0x09, 0x00, 0x00, 0x02, 0x02, 0x02, 0x00, 0x02, 0x05, 0x05, 0x00, 0x03, 0x07, 0x01, 0x01
        /*0010*/ 	.byte	0x02, 0x03, 0x01, 0x00, 0x02, 0x06, 0x01, 0x00, 0x04, 0x0b, 0x08, 0x00, 0x09, 0x00, 0x00, 0x00
        /*0020*/ 	.byte	0x00, 0x00, 0x00, 0x00


//--------------------- .nv.info._Z22copy_and_verify_kernel14CUtensorMap_stPiPf --------------------------
	.section	.nv.info._Z22copy_and_verify_kernel14CUtensorMap_stPiPf,"",@"SHT_CUDA_INFO"
	.sectionflags	@""
	.align	4


	//----- nvinfo : EIATTR_CUDA_API_VERSION
	.align		4
        /*0000*/ 	.byte	0x04, 0x37
        /*0002*/ 	.short	(.L_7 - .L_6)
.L_6:
        /*0004*/ 	.word	0x00000082


	//----- nvinfo : EIATTR_KPARAM_INFO
	.align		4
.L_7:
        /*0008*/ 	.byte	0x04, 0x17
        /*000a*/ 	.short	(.L_9 - .L_8)
.L_8:
        /*000c*/ 	.word	0x00000000
        /*0010*/ 	.short	0x0002
        /*0012*/ 	.short	0x0088
        /*0014*/ 	.byte	0x00, 0xf5, 0x21, 0x00


	//----- nvinfo : EIATTR_KPARAM_INFO
	.align		4
.L_9:
        /*0018*/ 	.byte	0x04, 0x17
        /*001a*/ 	.short	(.L_11 - .L_10)
.L_10:
        /*001c*/ 	.word	0x00000000
        /*0020*/ 	.short	0x0001
        /*0022*/ 	.short	0x0080
        /*0024*/ 	.byte	0x00, 0xf5, 0x21, 0x00


	//----- nvinfo : EIATTR_KPARAM_INFO
	.align		4
.L_11:
        /*0028*/ 	.byte	0x04, 0x17
        /*002a*/ 	.short	(.L_13 - .L_12)
.L_12:
        /*002c*/ 	.word	0x00000000
        /*0030*/ 	.short	0x0000
        /*0032*/ 	.short	0x0000
        /*0034*/ 	.byte	0x00, 0xf0, 0x01, 0x02


	//----- nvinfo : EIATTR_SPARSE_MMA_MASK
	.align		4
.L_13:
        /*0038*/ 	.byte	0x03, 0x50
        /*003a*/ 	.short	0x0000


	//----- nvinfo : EIATTR_MAXREG_COUNT
	.align		4
        /*003c*/ 	.byte	0x03, 0x1b
        /*003e*/ 	.short	0x00ff


	//----- nvinfo : EIATTR_NUM_BARRIERS
	.align		4
        /*0040*/ 	.byte	0x02, 0x4c
        /*0042*/ 	.byte	0x01
	.zero		1


	//----- nvinfo : EIATTR_MERCURY_ISA_VERSION
	.align		4
        /*0044*/ 	.byte	0x03, 0x5f
        /*0046*/ 	.short	0x0101


	//----- nvinfo : EIATTR_INT_WARP_WIDE_INSTR_OFFSETS
	.align		4
        /*0048*/ 	.byte	0x04, 0x31
        /*004a*/ 	.short	(.L_15 - .L_14)


	//   ....[0]....
.L_14:
        /*004c*/ 	.word	0x00000060


	//   ....[1]....
        /*0050*/ 	.word	0x000000d0


	//   ....[2]....
        /*0054*/ 	.word	0x00000f00


	//   ....[3]....
        /*0058*/ 	.word	0x00000f20


	//----- nvinfo : EIATTR_VRC_CTA_INIT_COUNT
	.align		4
.L_15:
        /*005c*/ 	.byte	0x02, 0x4a
	.zero		1
	.zero		1


	//----- nvinfo : EIATTR_MBARRIER_INSTR_OFFSETS
	.align		4
        /*0060*/ 	.byte	0x04, 0x39
        /*0062*/ 	.short	(.L_17 - .L_16)


	//   ....[0]....
.L_16:
        /*0064*/ 	.word	0x00000130
        /*0068*/ 	.word	0x000000ff
        /*006c*/ 	.word	0x00000000
        /*0070*/ 	.short	0x0100
        /*0072*/ 	.byte	0x06
	.zero		1


	//   ....[1]....
        /*0074*/ 	.word	0x00000210
        /*0078*/ 	.word	0x000000ff
        /*007c*/ 	.word	0x00000000
        /*0080*/ 	.short	0x010b
        /*0082*/ 	.byte	0x09
	.zero		1


	//   ....[2]....
        /*0084*/ 	.word	0x00000280
        /*0088*/ 	.word	0x00000007
        /*008c*/ 	.word	0x00000000
        /*0090*/ 	.short	0x0101
        /*0092*/ 	.byte	0xff
	.zero		1


	//   ....[3]....
        /*0094*/ 	.word	0x00000290
        /*0098*/ 	.word	0x00000007
        /*009c*/ 	.word	0x00000000
        /*00a0*/ 	.short	0x0109
        /*00a2*/ 	.byte	0xff
	.zero		1


	//----- nvinfo : EIATTR_NUM_MBARRIERS
	.align		4
.L_17:
        /*00a4*/ 	.byte	0x03, 0x38
        /*00a6*/ 	.short	0x0001


	//----- nvinfo : EIATTR_EXIT_INSTR_OFFSETS
	.align		4
        /*00a8*/ 	.byte	0x04, 0x1c
        /*00aa*/ 	.short	(.L_19 - .L_18)


	//   ....[0]....
.L_18:
        /*00ac*/ 	.word	0x00000ee0


	//   ....[1]....
        /*00b0*/ 	.word	0x00000f70


	//----- nvinfo : EIATTR_CRS_STACK_SIZE
	.align		4
.L_19:
        /*00b4*/ 	.byte	0x04, 0x1e
        /*00b6*/ 	.short	(.L_21 - .L_20)
.L_20:
        /*00b8*/ 	.word	0x00000000


	//----- nvinfo : EIATTR_CBANK_PARAM_SIZE
	.align		4
.L_21:
        /*00bc*/ 	.byte	0x03, 0x19
        /*00be*/ 	.short	0x0090


	//----- nvinfo : EIATTR_PARAM_CBANK
	.align		4
        /*00c0*/ 	.byte	0x04, 0x0a
        /*00c2*/ 	.short	(.L_23 - .L_22)
	.align		4
.L_22:
        /*00c4*/ 	.word	index@(.nv.constant0._Z22copy_and_verify_kernel14CUtensorMap_stPiPf)
        /*00c8*/ 	.short	0x0380
        /*00ca*/ 	.short	0x0090


	//----- nvinfo : EIATTR_SW_WAR
	.align		4
.L_23:
        /*00cc*/ 	.byte	0x04, 0x36
        /*00ce*/ 	.short	(.L_25 - .L_24)
.L_24:
        /*00d0*/ 	.word	0x00000008
.L_25:


//--------------------- .nv.callgraph             --------------------------
	.section	.nv.callgraph,"",@"SHT_CUDA_CALLGRAPH"
	.align	4
	.sectionentsize	8
	.align		4
        /*0000*/ 	.word	0x00000000
	.align		4
        /*0004*/ 	.word	0xffffffff
	.align		4
        /*0008*/ 	.word	0x00000000
	.align		4
        /*000c*/ 	.word	0xfffffffe
	.align		4
        /*0010*/ 	.word	0x00000000
	.align		4
        /*0014*/ 	.word	0xfffffffd
	.align		4
        /*0018*/ 	.word	0x00000000
	.align		4
        /*001c*/ 	.word	0xfffffffc


//--------------------- .text._Z22copy_and_verify_kernel14CUtensorMap_stPiPf --------------------------
	.section	.text._Z22copy_and_verify_kernel14CUtensorMap_stPiPf,"ax",@progbits
	.align	128
        .global         _Z22copy_and_verify_kernel14CUtensorMap_stPiPf
        .type           _Z22copy_and_verify_kernel14CUtensorMap_stPiPf,@function
        .size           _Z22copy_and_verify_kernel14CUtensorMap_stPiPf,(.L_x_14 - _Z22copy_and_verify_kernel14CUtensorMap_stPiPf)
        .other          _Z22copy_and_verify_kernel14CUtensorMap_stPiPf,@"STO_CUDA_ENTRY STV_DEFAULT"
_Z22copy_and_verify_kernel14CUtensorMap_stPiPf:
.text._Z22copy_and_verify_kernel14CUtensorMap_stPiPf:
[----:B------:R-:W-:Y:S01]  /*0000*/  LDC R1, c[0x0][0x37c] ;  /* 0x0000df00ff017b82 */ /* 0x000fe20000000800 */
[----:B------:R-:W0:Y:S01]  /*0010*/  S2R R0, SR_TID.X ;  /* 0x0000000000007919 */ /* 0x000e220000002100 */
[----:B------:R-:W-:Y:S01]  /*0020*/  BSSY.RECONVERGENT B0, `(.L_x_0) ;  /* 0x0000025000007945 */ /* 0x000fe20003800200 */
[----:B------:R-:W1:Y:S01]  /*0030*/  S2R R2, SR_CgaCtaId ;  /* 0x0000000000027919 */ /* 0x000e620000008800 */
[----:B0-----:R-:W-:-:S13]  /*0040*/  ISETP.NE.AND P0, PT, R0, RZ, PT ;  /* 0x000000ff0000720c */ /* 0x001fda0003f05270 */
[----:B------:R-:W0:Y:S01]  /*0050*/  @!P0 S2R R4, SR_CgaCtaId ;  /* 0x0000000000048919 */ /* 0x000e220000008800 */
[----:B------:R-:W-:Y:S01]  /*0060*/  VOTEU.ALL UP0, P0 ;  /* 0x0000000000ff7886 */ /* 0x000fe20000000000 */
[----:B------:R-:W-:-:S04]  /*0070*/  @!P0 MOV R3, 0x400 ;  /* 0x0000040000038802 */ /* 0x000fc80000000f00 */
[----:B------:R-:W2:Y:S01]  /*0080*/  @!UP0 LDCU UR4, c[0x0][0x360] ;  /* 0x00006c00ff0487ac */ /* 0x000ea20008000800 */
[----:B------:R-:W-:Y:S01]  /*0090*/  @!P0 VIADD R3, R3, 0x800 ;  /* 0x0000080003038836 */ /* 0x000fe20000000000 */
[----:B--2---:R-:W-:-:S04]  /*00a0*/  @!UP0 UIADD3 UR4, UPT, UPT, -UR4, 0x100000, URZ ;  /* 0x0010000004048890 */ /* 0x004fc8000fffe1ff */
[----:B------:R-:W-:Y:S02]  /*00b0*/  @!UP0 USHF.L.U32 UR5, UR4, 0xb, URZ ;  /* 0x0000000b04058899 */ /* 0x000fe400080006ff */
[----:B------:R-:W-:Y:S01]  /*00c0*/  @!UP0 USHF.L.U32 UR4, UR4, 0x1, URZ ;  /* 0x0000000104048899 */ /* 0x000fe200080006ff */
[----:B------:R-:W-:Y:S01]  /*00d0*/  VOTEU.ALL UP0, P0 ;  /* 0x0000000000ff7886 */ /* 0x000fe20000000000 */
[----:B0-----:R-:W-:-:S04]  /*00e0*/  @!P0 LEA R3, R4, R3, 0x18 ;  /* 0x0000000304038211 */ /* 0x001fc800078ec0ff */
[----:B------:R-:W-:Y:S02]  /*00f0*/  @!P0 R2UR UR6, R3 ;  /* 0x00000000030682ca */ /* 0x000fe400000e0000 */
[----:B------:R-:W-:-:S05]  /*0100*/  MOV R3, 0x400 ;  /* 0x0000040000037802 */ /* 0x000fca0000000f00 */
[----:B------:R-:W-:-:S05]  /*0110*/  VIADD R5, R3, 0x800 ;  /* 0x0000080003057836 */ /* 0x000fca0000000000 */
[----:B-1----:R-:W-:Y:S01]  /*0120*/  LEA R7, R2, R5, 0x18 ;  /* 0x0000000502077211 */ /* 0x002fe200078ec0ff */
[----:B------:R0:W1:Y:S02]  /*0130*/  @!UP0 SYNCS.EXCH.64 URZ, [UR6], UR4 ;  /* 0x0000000406ff85b2 */ /* 0x0000640008000100 */
[----:B-1----:R-:W-:Y:S06]  /*0140*/  BAR.SYNC.DEFER_BLOCKING 0x0 ;  /* 0x0000000000007b1d */ /* 0x002fec0000010000 */
[----:B0-----:R-:W-:Y:S05]  /*0150*/  @P0 BRA `(.L_x_1) ;  /* 0x0000000000440947 */ /* 0x001fea0003800000 */
[----:B------:R-:W0:Y:S01]  /*0160*/  S2UR UR4, SR_CgaCtaId ;  /* 0x00000000000479c3 */ /* 0x000e220000008800 */
[----:B------:R-:W-:Y:S01]  /*0170*/  UMOV UR8, 0x400 ;  /* 0x0000040000087882 */ /* 0x000fe20000000000 */
[----:B------:R-:W-:Y:S01]  /*0180*/  IMAD.MOV.U32 R4, RZ, RZ, 0x800 ;  /* 0x00000800ff047424 */ /* 0x000fe200078e00ff */
[----:B------:R-:W-:Y:S01]  /*0190*/  UIADD3 UR9, UPT, UPT, UR8, 0x800, URZ ;  /* 0x0000080008097890 */ /* 0x000fe2000fffe0ff */
[----:B------:R-:W-:Y:S01]  /*01a0*/  PLOP3.LUT P0, PT, PT, PT, PT, 0x80, 0x8 ;  /* 0x000000000008781c */ /* 0x000fe20003f0f070 */
[----:B------:R-:W1:Y:S01]  /*01b0*/  LDCU.64 UR6, c[0x0][0x348] ;  /* 0x00006900ff0677ac */ /* 0x000e620008000a00 */
[----:B------:R-:W-:Y:S01]  /*01c0*/  UMOV UR10, URZ ;  /* 0x000000ff000a7c82 */ /* 0x000fe20008000000 */
[----:B------:R-:W-:Y:S01]  /*01d0*/  UMOV UR11, URZ ;  /* 0x000000ff000b7c82 */ /* 0x000fe20008000000 */
[----:B------:R-:W-:Y:S01]  /*01e0*/  UMOV UR12, URZ ;  /* 0x000000ff000c7c82 */ /* 0x000fe20008000000 */
[----:B0-----:R-:W-:Y:S02]  /*01f0*/  ULEA UR9, UR4, UR9, 0x18 ;  /* 0x0000000904097291 */ /* 0x001fe4000f8ec0ff */
[----:B------:R-:W-:-:S07]  /*0200*/  ULEA UR8, UR4, UR8, 0x18 ;  /* 0x0000000804087291 */ /* 0x000fce000f8ec0ff */
[----:B-1----:R0:W-:Y:S05]  /*0210*/  SYNCS.ARRIVE.TRANS64.RED.A0TR RZ, [UR9], R4 ;  /* 0x00000004ffff79a7 */ /* 0x0021ea0008300409 */
.L_x_2:
[----:B------:R-:W-:Y:S01]  /*0220*/  @P0 ELECT P1, URZ, PT ;  /* 0x0000000000ff082f */ /* 0x000fe20003820000 */
[----:B------:R1:W-:-:S12]  /*0230*/  UTMALDG.3D [UR8], [UR6] ;  /* 0x00000008060075b4 */ /* 0x0003d80008010000 */
[----:B------:R-:W-:Y:S02]  /*0240*/  @P1 PLOP3.LUT P0, PT, P1, PT, PT, 0x8, 0x80 ;  /* 0x000000000080181c */ /* 0x000fe40000f0e170 */
[----:B------:R-:W-:-:S11]  /*0250*/  PLOP3.LUT P1, PT, PT, PT, PT, 0x8, 0x80 ;  /* 0x000000000080781c */ /* 0x000fd60003f2e170 */
[----:B-1----:R-:W-:Y:S05]  /*0260*/  @P0 BRA.U.ANY `(.L_x_2) ;  /* 0xfffffffd00ec0947 */ /* 0x002fea000393ffff */
.L_x_1:
[----:B------:R-:W-:Y:S05]  /*0270*/  BSYNC.RECONVERGENT B0 ;  /* 0x0000000000007941 */ /* 0x000fea0003800200 */
.L_x_0:
[----:B0-----:R0:W1:Y:S02]  /*0280*/  SYNCS.ARRIVE.TRANS64.A1T0 R4, [R7+URZ], RZ ;  /* 0x000000ff070479a7 */ /* 0x00106400081000ff */
.L_x_3:
[----:B-1----:R-:W1:Y:S02]  /*0290*/  SYNCS.PHASECHK.TRANS64.TRYWAIT P0, [R7+URZ], R5 ;  /* 0x00000005070075a7 */ /* 0x002e6400080011ff */
[----:B-1----:R-:W-:Y:S05]  /*02a0*/  @!P0 BRA `(.L_x_3) ;  /* 0xfffffffc00f88947 */ /* 0x002fea000383ffff */
[----:B------:R-:W-:Y:S01]  /*02b0*/  BAR.SYNC.DEFER_BLOCKING 0x0 ;  /* 0x0000000000007b1d */ /* 0x000fe20000010000 */
[----:B------:R-:W-:-:S05]  /*02c0*/  ISETP.GT.U32.AND P0, PT, R0, 0x1ff, PT ;  /* 0x000001ff0000780c */ /* 0x000fca0003f04070 */
[----:B------:R-:W1:Y:S01]  /*02d0*/  LDCU.64 UR6, c[0x0][0x358] ;  /* 0x00006b00ff0677ac */ /* 0x000e620008000a00 */
[----:B------:R-:W-:Y:S07]  /*02e0*/  BSSY.RECONVERGENT B0, `(.L_x_4) ;  /* 0x000004f000007945 */ /* 0x000fee0003800200 */
[----:B------:R-:W-:Y:S05]  /*02f0*/  @P0 BRA `(.L_x_5) ;  /* 0x0000000400340947 */ /* 0x000fea0003800000 */
[----:B------:R-:W2:Y:S01]  /*0300*/  LDC R5, c[0x0][0x360] ;  /* 0x0000d800ff057b82 */ /* 0x000ea20000000800 */
[----:B------:R-:W-:Y:S01]  /*0310*/  BSSY.RECONVERGENT B1, `(.L_x_6) ;  /* 0x000002d000017945 */ /* 0x000fe20003800200 */
[----:B--2---:R-:W2:Y:S01]  /*0320*/  I2F.U32.RP R10, R5 ;  /* 0x00000005000a7306 */ /* 0x004ea20000209000 */
[----:B------:R-:W-:Y:S01]  /*0330*/  IMAD.IADD R4, R0, 0x1, R5 ;  /* 0x0000000100047824 */ /* 0x000fe200078e0205 */
[----:B------:R-:W-:-:S04]  /*0340*/  ISETP.NE.U32.AND P2, PT, R5, RZ, PT ;  /* 0x000000ff0500720c */ /* 0x000fc80003f45070 */
[C---:B------:R-:W-:Y:S02]  /*0350*/  ISETP.GE.U32.AND P0, PT, R4.reuse, 0x200, PT ;  /* 0x000002000400780c */ /* 0x040fe40003f06070 */
[----:B------:R-:W-:Y:S01]  /*0360*/  VIMNMX.U32 R9, PT, PT, R4, 0x200, !PT ;  /* 0x0000020004097848 */ /* 0x000fe20007fe0000 */
[----:B--2---:R-:W2:Y:S02]  /*0370*/  MUFU.RCP R10, R10 ;  /* 0x0000000a000a7308 */ /* 0x004ea40000001000 */
[----:B--2---:R-:W-:-:S06]  /*0380*/  VIADD R6, R10, 0xffffffe ;  /* 0x0ffffffe0a067836 */ /* 0x004fcc0000000000 */
[----:B0-----:R0:W2:Y:S02]  /*0390*/  F2I.FTZ.U32.TRUNC.NTZ R7, R6 ;  /* 0x0000000600077305 */ /* 0x0010a4000021f000 */
[----:B0-----:R-:W-:Y:S01]  /*03a0*/  IMAD.MOV.U32 R6, RZ, RZ, RZ ;  /* 0x000000ffff067224 */ /* 0x001fe200078e00ff */
[----:B--2---:R-:W-:-:S05]  /*03b0*/  IADD3 R8, PT, PT, RZ, -R7, RZ ;  /* 0x80000007ff087210 */ /* 0x004fca0007ffe0ff */
[----:B------:R-:W-:Y:S01]  /*03c0*/  IMAD R11, R8, R5, RZ ;  /* 0x00000005080b7224 */ /* 0x000fe200078e02ff */
[----:B------:R-:W-:-:S03]  /*03d0*/  SEL R8, RZ, 0x1, P0 ;  /* 0x00000001ff087807 */ /* 0x000fc60000000000 */
[----:B------:R-:W-:Y:S01]  /*03e0*/  IMAD.HI.U32 R7, R7, R11, R6 ;  /* 0x0000000b07077227 */ /* 0x000fe200078e0006 */
[----:B------:R-:W-:-:S05]  /*03f0*/  IADD3 R4, PT, PT, R9, -R4, -R8 ;  /* 0x8000000409047210 */ /* 0x000fca0007ffe808 */
[----:B------:R-:W-:-:S04]  /*0400*/  IMAD.HI.U32 R7, R7, R4, RZ ;  /* 0x0000000407077227 */ /* 0x000fc800078e00ff */
[----:B------:R-:W-:-:S04]  /*0410*/  IMAD.MOV R6, RZ, RZ, -R7 ;  /* 0x000000ffff067224 */ /* 0x000fc800078e0a07 */
[----:B------:R-:W-:-:S05]  /*0420*/  IMAD R4, R5, R6, R4 ;  /* 0x0000000605047224 */ /* 0x000fca00078e0204 */
[----:B------:R-:W-:-:S13]  /*0430*/  ISETP.GE.U32.AND P0, PT, R4, R5, PT ;  /* 0x000000050400720c */ /* 0x000fda0003f06070 */
[----:B------:R-:W-:Y:S01]  /*0440*/  @P0 IADD3 R4, PT, PT, R4, -R5, RZ ;  /* 0x8000000504040210 */ /* 0x000fe20007ffe0ff */
[----:B------:R-:W-:-:S03]  /*0450*/  @P0 VIADD R7, R7, 0x1 ;  /* 0x0000000107070836 */ /* 0x000fc60000000000 */
[----:B------:R-:W-:-:S13]  /*0460*/  ISETP.GE.U32.AND P1, PT, R4, R5, PT ;  /* 0x000000050400720c */ /* 0x000fda0003f26070 */
[----:B------:R-:W-:Y:S01]  /*0470*/  @P1 VIADD R7, R7, 0x1 ;  /* 0x0000000107071836 */ /* 0x000fe20000000000 */
[----:B------:R-:W-:-:S05]  /*0480*/  @!P2 LOP3.LUT R7, RZ, R5, RZ, 0x33, !PT ;  /* 0x00000005ff07a212 */ /* 0x000fca00078e33ff */
[----:B------:R-:W-:-:S05]  /*0490*/  IMAD.IADD R8, R8, 0x1, R7 ;  /* 0x0000000108087824 */ /* 0x000fca00078e0207 */
[C---:B------:R-:W-:Y:S02]  /*04a0*/  LOP3.LUT R4, R8.reuse, 0x3, RZ, 0xc0, !PT ;  /* 0x0000000308047812 */ /* 0x040fe400078ec0ff */
[----:B------:R-:W-:Y:S02]  /*04b0*/  ISETP.GE.U32.AND P1, PT, R8, 0x3, PT ;  /* 0x000000030800780c */ /* 0x000fe40003f26070 */
[----:B------:R-:W-:Y:S02]  /*04c0*/  ISETP.NE.AND P0, PT, R4, 0x3, PT ;  /* 0x000000030400780c */ /* 0x000fe40003f05270 */
[----:B------:R-:W-:-:S11]  /*04d0*/  MOV R4, R0 ;  /* 0x0000000000047202 */ /* 0x000fd60000000f00 */
[----:B------:R-:W-:Y:S05]  /*04e0*/  @!P0 BRA `(.L_x_7) ;  /* 0x00000000003c8947 */ /* 0x000fea0003800000 */
[----:B------:R-:W0:Y:S01]  /*04f0*/  LDC.64 R6, c[0x0][0x408] ;  /* 0x00010200ff067b82 */ /* 0x000e220000000a00 */
[----:B------:R-:W-:Y:S01]  /*0500*/  VIADD R8, R8, 0x1 ;  /* 0x0000000108087836 */ /* 0x000fe20000000000 */
[----:B------:R-:W-:-:S04]  /*0510*/  LEA R9, R2, R3, 0x18 ;  /* 0x0000000302097211 */ /* 0x000fc800078ec0ff */
[----:B------:R-:W-:Y:S01]  /*0520*/  LOP3.LUT R8, R8, 0x3, RZ, 0xc0, !PT ;  /* 0x0000000308087812 */ /* 0x000fe200078ec0ff */
[----:B------:R-:W-:-:S04]  /*0530*/  IMAD R10, R0, 0x4, R9 ;  /* 0x00000004000a7824 */ /* 0x000fc800078e0209 */
[----:B------:R-:W-:Y:S02]  /*0540*/  IMAD R4, R8, R5, R0 ;  /* 0x0000000508047224 */ /* 0x000fe400078e0200 */
[----:B------:R-:W-:Y:S02]  /*0550*/  IMAD.MOV R8, RZ, RZ, -R8 ;  /* 0x000000ffff087224 */ /* 0x000fe400078e0a08 */
[----:B0-----:R-:W-:-:S07]  /*0560*/  IMAD.WIDE.U32 R6, R0, 0x4, R6 ;  /* 0x0000000400067825 */ /* 0x001fce00078e0006 */
.L_x_8:
[----:B------:R0:W1:Y:S01]  /*0570*/  LDS R9, [R10] ;  /* 0x000000000a097984 */ /* 0x0000620000000800 */
[----:B------:R-:W-:-:S04]  /*0580*/  IADD3 R8, PT, PT, R8, 0x1, RZ ;  /* 0x0000000108087810 */ /* 0x000fc80007ffe0ff */
[----:B------:R-:W-:Y:S01]  /*0590*/  ISETP.NE.AND P0, PT, R8, RZ, PT ;  /* 0x000000ff0800720c */ /* 0x000fe20003f05270 */
[C---:B0-----:R-:W-:Y:S01]  /*05a0*/  IMAD R10, R5.reuse, 0x4, R10 ;  /* 0x00000004050a7824 */ /* 0x041fe200078e020a */
[----:B-1----:R0:W-:Y:S02]  /*05b0*/  STG.E desc[UR6][R6.64], R9 ;  /* 0x0000000906007986 */ /* 0x0021e4000c101906 */
[----:B0-----:R-:W-:-:S09]  /*05c0*/  IMAD.WIDE.U32 R6, R5, 0x4, R6 ;  /* 0x0000000405067825 */ /* 0x001fd200078e0006 */
[----:B------:R-:W-:Y:S05]  /*05d0*/  @P0 BRA `(.L_x_8) ;  /* 0xfffffffc00e40947 */ /* 0x000fea000383ffff */
.L_x_7:
[----:B-1----:R-:W-:Y:S05]  /*05e0*/  BSYNC.RECONVERGENT B1 ;  /* 0x0000000000017941 */ /* 0x002fea0003800200 */
.L_x_6:
[----:B------:R-:W-:Y:S05]  /*05f0*/  @!P1 BRA `(.L_x_5) ;  /* 0x0000000000749947 */ /* 0x000fea0003800000 */
[----:B------:R-:W0:Y:S01]  /*0600*/  LDC.64 R6, c[0x0][0x408] ;  /* 0x00010200ff067b82 */ /* 0x000e220000000a00 */
[----:B------:R-:W-:Y:S01]  /*0610*/  LEA R9, R2, R3, 0x18 ;  /* 0x0000000302097211 */ /* 0x000fe200078ec0ff */
[C-C-:B------:R-:W-:Y:S02]  /*0620*/  IMAD R16, R5.reuse, 0x2, R4.reuse ;  /* 0x0000000205107824 */ /* 0x140fe400078e0204 */
[----:B------:R-:W-:Y:S01]  /*0630*/  IMAD R17, R5, 0x3, R4 ;  /* 0x0000000305117824 */ /* 0x000fe200078e0204 */
[C---:B------:R-:W-:Y:S01]  /*0640*/  LEA R20, R4.reuse, R9, 0x2 ;  /* 0x0000000904147211 */ /* 0x040fe200078e10ff */
[----:B------:R-:W-:-:S07]  /*0650*/  IMAD.IADD R18, R4, 0x1, R5 ;  /* 0x0000000104127824 */ /* 0x000fce00078e0205 */
.L_x_9:
[C-C-:B--2---:R-:W-:Y:S01]  /*0660*/  IMAD R21, R5.reuse, 0x4, R20.reuse ;  /* 0x0000000405157824 */ /* 0x144fe200078e0214 */
[----:B------:R1:W2:Y:S01]  /*0670*/  LDS R19, [R20] ;  /* 0x0000000014137984 */ /* 0x0002a20000000800 */
[C-C-:B------:R-:W-:Y:S02]  /*0680*/  IMAD R22, R5.reuse, 0x8, R20.reuse ;  /* 0x0000000805167824 */ /* 0x140fe400078e0214 */
[C---:B------:R-:W-:Y:S02]  /*0690*/  IMAD R24, R5.reuse, 0xc, R20 ;  /* 0x0000000c05187824 */ /* 0x040fe400078e0214 */
[----:B------:R-:W3:Y:S01]  /*06a0*/  LDS R21, [R21] ;  /* 0x0000000015157984 */ /* 0x000ee20000000800 */
[----:B0-----:R-:W-:Y:S01]  /*06b0*/  IMAD.WIDE.U32 R8, R4, 0x4, R6 ;  /* 0x0000000404087825 */ /* 0x001fe200078e0006 */
[C---:B------:R-:W-:Y:S02]  /*06c0*/  IADD3 R4, PT, PT, R5.reuse, R4, R5 ;  /* 0x0000000405047210 */ /* 0x040fe40007ffe005 */
[----:B------:R-:W0:Y:S01]  /*06d0*/  LDS R23, [R22] ;  /* 0x0000000016177984 */ /* 0x000e220000000800 */
[----:B------:R-:W-:Y:S01]  /*06e0*/  IMAD.WIDE.U32 R10, R18, 0x4, R6 ;  /* 0x00000004120a7825 */ /* 0x000fe200078e0006 */
[----:B------:R-:W-:-:S02]  /*06f0*/  IADD3 R4, PT, PT, R5, R4, R5 ;  /* 0x0000000405047210 */ /* 0x000fc40007ffe005 */
[----:B------:R-:W4:Y:S01]  /*0700*/  LDS R25, [R24] ;  /* 0x0000000018197984 */ /* 0x000f220000000800 */
[----:B------:R-:W-:Y:S01]  /*0710*/  IMAD.WIDE.U32 R12, R16, 0x4, R6 ;  /* 0x00000004100c7825 */ /* 0x000fe200078e0006 */
[----:B------:R-:W-:-:S03]  /*0720*/  ISETP.GE.U32.AND P0, PT, R4, 0x200, PT ;  /* 0x000002000400780c */ /* 0x000fc60003f06070 */
[----:B------:R-:W-:Y:S01]  /*0730*/  IMAD.WIDE.U32 R14, R17, 0x4, R6 ;  /* 0x00000004110e7825 */ /* 0x000fe200078e0006 */
[----:B------:R-:W-:-:S03]  /*0740*/  LEA R17, R5, R17, 0x2 ;  /* 0x0000001105117211 */ /* 0x000fc600078e10ff */
[C---:B------:R-:W-:Y:S02]  /*0750*/  IMAD R16, R5.reuse, 0x4, R16 ;  /* 0x0000000405107824 */ /* 0x040fe400078e0210 */
[C---:B------:R-:W-:Y:S02]  /*0760*/  IMAD R18, R5.reuse, 0x4, R18 ;  /* 0x0000000405127824 */ /* 0x040fe400078e0212 */
[----:B-1----:R-:W-:Y:S01]  /*0770*/  IMAD R20, R5, 0x10, R20 ;  /* 0x0000001005147824 */ /* 0x002fe200078e0214 */
[----:B--2---:R2:W-:Y:S04]  /*0780*/  STG.E desc[UR6][R8.64], R19 ;  /* 0x0000001308007986 */ /* 0x0045e8000c101906 */
[----:B---3--:R2:W-:Y:S04]  /*0790*/  STG.E desc[UR6][R10.64], R21 ;  /* 0x000000150a007986 */ /* 0x0085e8000c101906 */
[----:B0-----:R2:W-:Y:S04]  /*07a0*/  STG.E desc[UR6][R12.64], R23 ;  /* 0x000000170c007986 */ /* 0x0015e8000c101906 */
[----:B----4-:R2:W-:Y:S01]  /*07b0*/  STG.E desc[UR6][R14.64], R25 ;  /* 0x000000190e007986 */ /* 0x0105e2000c101906 */
[----:B------:R-:W-:Y:S05]  /*07c0*/  @!P0 BRA `(.L_x_9) ;  /* 0xfffffffc00a48947 */ /* 0x000fea000383ffff */
.L_x_5:
[----:B-1----:R-:W-:Y:S05]  /*07d0*/  BSYNC.RECONVERGENT B0 ;  /* 0x0000000000007941 */ /* 0x002fea0003800200 */
.L_x_4:
[----:B------:R-:W-:Y:S01]  /*07e0*/  IMAD.SHL.U32 R5, R0, 0x10, RZ ;  /* 0x0000001000057824 */ /* 0x000fe200078e00ff */
[----:B------:R-:W-:Y:S04]  /*07f0*/  BAR.SYNC.DEFER_BLOCKING 0x0 ;  /* 0x0000000000007b1d */ /* 0x000fe80000010000 */
[----:B------:R-:W-:Y:S02]  /*0800*/  VIMNMX.U32 R6, PT, PT, R5, 0x1f0, PT ;  /* 0x000001f005067848 */ /* 0x000fe40003fe0000 */
[----:B------:R-:W-:Y:S02]  /*0810*/  BSSY.RECONVERGENT B0, `(.L_x_10) ;  /* 0x000006b000007945 */ /* 0x000fe40003800200 */
[----:B------:R-:W-:-:S04]  /*0820*/  IADD3 R4, PT, PT, R6, 0x10, RZ ;  /* 0x0000001006047810 */ /* 0x000fc80007ffe0ff */
[----:B------:R-:W-:Y:S01]  /*0830*/  ISETP.GE.U32.AND P0, PT, R5, R4, PT ;  /* 0x000000040500720c */ /* 0x000fe20003f06070 */
[----:B------:R-:W-:-:S12]  /*0840*/  IMAD.MOV.U32 R4, RZ, RZ, RZ ;  /* 0x000000ffff047224 */ /* 0x000fd800078e00ff */
[----:B------:R-:W-:Y:S05]  /*0850*/  @P0 BRA `(.L_x_11) ;  /* 0x0000000400980947 */ /* 0x000fea0003800000 */
[----:B------:R-:W-:Y:S01]  /*0860*/  LEA R3, R2, R3, 0x18 ;  /* 0x0000000302037211 */ /* 0x000fe200078ec0ff */
[----:B------:R-:W-:Y:S02]  /*0870*/  HFMA2 R4, -RZ, RZ, 0, 0 ;  /* 0x00000000ff047431 */ /* 0x000fe400000001ff */
[C---:B------:R-:W-:Y:S02]  /*0880*/  IMAD.IADD R2, R5.reuse, 0x1, -R6 ;  /* 0x0000000105027824 */ /* 0x040fe400078e0a06 */
[----:B------:R-:W-:Y:S02]  /*0890*/  VIADD R5, R5, 0xfffffff0 ;  /* 0xfffffff005057836 */ /* 0x000fe40000000000 */
[----:B------:R-:W-:-:S07]  /*08a0*/  IMAD R0, R0, 0x40, R3 ;  /* 0x0000004000007824 */ /* 0x000fce00078e0203 */
.L_x_12:
[C---:B--2---:R-:W-:Y:S01]  /*08b0*/  VIADD R15, R5.reuse, 0x11 ;  /* 0x00000011050f7836 */ /* 0x044fe20000000000 */
[C---:B------:R-:W-:Y:S01]  /*08c0*/  IADD3 R14, PT, PT, R5.reuse, 0x12, RZ ;  /* 0x00000012050e7810 */ /* 0x040fe20007ffe0ff */
[----:B------:R-:W1:Y:S01]  /*08d0*/  LDS R12, [R0] ;  /* 0x00000000000c7984 */ /* 0x000e620000000800 */
[----:B------:R-:W-:Y:S01]  /*08e0*/  VIADD R11, R5, 0x13 ;  /* 0x00000013050b7836 */ /* 0x000fe20000000000 */
[----:B------:R-:W-:Y:S01]  /*08f0*/  IADD3 R2, PT, PT, R2, 0x8, RZ ;  /* 0x0000000802027810 */ /* 0x000fe20007ffe0ff */
[----:B------:R-:W-:Y:S01]  /*0900*/  IMAD.SHL.U32 R6, R15, 0x4, RZ ;  /* 0x000000040f067824 */ /* 0x000fe200078e00ff */
[----:B------:R-:W-:Y:S01]  /*0910*/  SHF.R.U32.HI R15, RZ, 0x3, R15 ;  /* 0x00000003ff0f7819 */ /* 0x000fe2000001160f */
[----:B0-----:R-:W-:Y:S02]  /*0920*/  IMAD.SHL.U32 R7, R14, 0x4, RZ ;  /* 0x000000040e077824 */ /* 0x001fe400078e00ff */
[----:B------:R-:W-:Y:S01]  /*0930*/  VIADD R9, R5, 0x10 ;  /* 0x0000001005097836 */ /* 0x000fe20000000000 */
[----:B------:R-:W-:Y:S01]  /*0940*/  LOP3.LUT R6, R6, 0xffffffe0, RZ, 0xc0, !PT ;  /* 0xffffffe006067812 */ /* 0x000fe200078ec0ff */
[----:B------:R-:W-:Y:S01]  /*0950*/  IMAD.MOV.U32 R16, RZ, RZ, 0x3e8 ;  /* 0x000003e8ff107424 */ /* 0x000fe200078e00ff */
[----:B------:R-:W-:Y:S01]  /*0960*/  LOP3.LUT R8, R7, 0xffffffe0, RZ, 0xc0, !PT ;  /* 0xffffffe007087812 */ /* 0x000fe200078ec0ff */
[----:B------:R-:W-:Y:S01]  /*0970*/  IMAD.MOV.U32 R17, RZ, RZ, 0x3e8 ;  /* 0x000003e8ff117424 */ /* 0x000fe200078e00ff */
[----:B------:R-:W-:Y:S01]  /*0980*/  SHF.L.U32 R7, R11, 0x2, RZ ;  /* 0x000000020b077819 */ /* 0x000fe200000006ff */
[----:B------:R-:W-:-:S02]  /*0990*/  IMAD.IADD R6, R3, 0x1, R6 ;  /* 0x0000000103067824 */ /* 0x000fc400078e0206 */
[----:B------:R-:W-:Y:S01]  /*09a0*/  IMAD.IADD R10, R3, 0x1, R8 ;  /* 0x00000001030a7824 */ /* 0x000fe200078e0208 */
[----:B------:R-:W-:Y:S01]  /*09b0*/  IADD3 R8, PT, PT, R5, 0x14, RZ ;  /* 0x0000001405087810 */ /* 0x000fe20007ffe0ff */
[----:B------:R-:W-:Y:S01]  /*09c0*/  IMAD R16, R15, R16, 0x1 ;  /* 0x000000010f107424 */ /* 0x000fe200078e0210 */
[----:B------:R0:W2:Y:S01]  /*09d0*/  LDS R13, [R6+0x4] ;  /* 0x00000400060d7984 */ /* 0x0000a20000000800 */
[----:B------:R-:W-:Y:S01]  /*09e0*/  LOP3.LUT R18, R7, 0xffffffe0, RZ, 0xc0, !PT ;  /* 0xffffffe007127812 */ /* 0x000fe200078ec0ff */
[----:B------:R-:W-:Y:S02]  /*09f0*/  VIADD R7, R5, 0x15 ;  /* 0x0000001505077836 */ /* 0x000fe40000000000 */
[----:B------:R-:W-:Y:S01]  /*0a00*/  IMAD.SHL.U32 R20, R8, 0x4, RZ ;  /* 0x0000000408147824 */ /* 0x000fe200078e00ff */
[----:B------:R-:W3:Y:S01]  /*0a10*/  LDS R10, [R10+0x8] ;  /* 0x000008000a0a7984 */ /* 0x000ee20000000800 */
[----:B------:R-:W-:Y:S01]  /*0a20*/  IADD3 R19, PT, PT, R3, R18, RZ ;  /* 0x0000001203137210 */ /* 0x000fe20007ffe0ff */
[----:B------:R-:W-:Y:S01]  /*0a30*/  IMAD.SHL.U32 R22, R7, 0x4, RZ ;  /* 0x0000000407167824 */ /* 0x000fe200078e00ff */
[----:B------:R-:W-:Y:S01]  /*0a40*/  SHF.R.U32.HI R18, RZ, 0x3, R9 ;  /* 0x00000003ff127819 */ /* 0x000fe20000011609 */
[----:B0-----:R-:W-:Y:S01]  /*0a50*/  VIADD R6, R5, 0x16 ;  /* 0x0000001605067836 */ /* 0x001fe20000000000 */
[----:B------:R-:W-:Y:S01]  /*0a60*/  LOP3.LUT R20, R20, 0xffffffe0, RZ, 0xc0, !PT ;  /* 0xffffffe014147812 */ /* 0x000fe200078ec0ff */
[----:B------:R-:W0:Y:S01]  /*0a70*/  LDS R9, [R19+0xc] ;  /* 0x00000c0013097984 */ /* 0x000e220000000800 */
[----:B------:R-:W-:Y:S01]  /*0a80*/  LOP3.LUT R22, R22, 0xffffffe0, RZ, 0xc0, !PT ;  /* 0xffffffe016167812 */ /* 0x000fe200078ec0ff */
[----:B------:R-:W-:Y:S01]  /*0a90*/  IMAD R18, R18, 0x3e8, RZ ;  /* 0x000003e812127824 */ /* 0x000fe200078e02ff */
[----:B------:R-:W-:Y:S01]  /*0aa0*/  I2FP.F32.U32 R16, R16 ;  /* 0x0000001000107245 */ /* 0x000fe20000201000 */
[C---:B------:R-:W-:Y:S01]  /*0ab0*/  IMAD.IADD R21, R3.reuse, 0x1, R20 ;  /* 0x0000000103157824 */ /* 0x040fe200078e0214 */
[----:B------:R-:W-:Y:S01]  /*0ac0*/  SHF.R.U32.HI R20, RZ, 0x3, R14 ;  /* 0x00000003ff147819 */ /* 0x000fe2000001160e */
[----:B------:R-:W-:Y:S01]  /*0ad0*/  IMAD.IADD R22, R3, 0x1, R22 ;  /* 0x0000000103167824 */ /* 0x000fe200078e0216 */
[----:B------:R-:W-:Y:S01]  /*0ae0*/  I2FP.F32.U32 R15, R18 ;  /* 0x00000012000f7245 */ /* 0x000fe20000201000 */
[----:B------:R-:W-:Y:S01]  /*0af0*/  IMAD.MOV.U32 R23, RZ, RZ, 0x3e8 ;  /* 0x000003e8ff177424 */ /* 0x000fe200078e00ff */
[----:B------:R4:W5:Y:S01]  /*0b00*/  LDS R14, [R21+0x10] ;  /* 0x00001000150e7984 */ /* 0x0009620000000800 */
[----:B------:R-:W-:Y:S01]  /*0b10*/  SHF.L.U32 R18, R6, 0x2, RZ ;  /* 0x0000000206127819 */ /* 0x000fe200000006ff */
[----:B------:R-:W-:Y:S01]  /*0b20*/  IMAD R17, R20, R17, 0x2 ;  /* 0x0000000214117424 */ /* 0x000fe200078e0211 */
[----:B-1----:R-:W-:Y:S01]  /*0b30*/  FSETP.NEU.AND P0, PT, R12, R15, PT ;  /* 0x0000000f0c00720b */ /* 0x002fe20003f0d000 */
[----:B------:R-:W-:Y:S01]  /*0b40*/  VIADD R12, R5, 0x17 ;  /* 0x00000017050c7836 */ /* 0x000fe20000000000 */
[----:B------:R-:W-:Y:S01]  /*0b50*/  LOP3.LUT R18, R18, 0xffffffe0, RZ, 0xc0, !PT ;  /* 0xffffffe012127812 */ /* 0x000fe200078ec0ff */
[----:B------:R-:W1:Y:S01]  /*0b60*/  LDS R15, [R22+0x14] ;  /* 0x00001400160f7984 */ /* 0x000e620000000800 */
[----:B------:R-:W-:Y:S01]  /*0b70*/  I2FP.F32.U32 R17, R17 ;  /* 0x0000001100117245 */ /* 0x000fe20000201000 */
[----:B----4-:R-:W-:Y:S01]  /*0b80*/  IMAD.MOV.U32 R21, RZ, RZ, 0x3e8 ;  /* 0x000003e8ff157424 */ /* 0x010fe200078e00ff */
[----:B------:R-:W-:Y:S01]  /*0b90*/  SHF.L.U32 R20, R12, 0x2, RZ ;  /* 0x000000020c147819 */ /* 0x000fe200000006ff */
[----:B------:R-:W-:Y:S01]  /*0ba0*/  IMAD.IADD R19, R3, 0x1, R18 ;  /* 0x0000000103137824 */ /* 0x000fe200078e0212 */
[----:B------:R-:W-:Y:S01]  /*0bb0*/  SHF.R.U32.HI R18, RZ, 0x3, R11 ;  /* 0x00000003ff127819 */ /* 0x000fe2000001160b */
[----:B------:R-:W-:Y:S01]  /*0bc0*/  VIADD R5, R5, 0x8 ;  /* 0x0000000805057836 */ /* 0x000fe20000000000 */
[----:B------:R-:W-:Y:S01]  /*0bd0*/  LOP3.LUT R20, R20, 0xffffffe0, RZ, 0xc0, !PT ;  /* 0xffffffe014147812 */ /* 0x000fe200078ec0ff */
[----:B------:R-:W-:Y:S01]  /*0be0*/  VIADD R0, R0, 0x20 ;  /* 0x0000002000007836 */ /* 0x000fe20000000000 */
[----:B------:R-:W4:Y:S01]  /*0bf0*/  LDS R11, [R19+0x18] ;  /* 0x00001800130b7984 */ /* 0x000f220000000800 */
[----:B------:R-:W-:Y:S01]  /*0c00*/  IMAD R18, R18, R23, 0x3 ;  /* 0x0000000312127424 */ /* 0x000fe200078e0217 */
[----:B------:R-:W-:Y:S01]  /*0c10*/  SHF.R.U32.HI R6, RZ, 0x3, R6 ;  /* 0x00000003ff067819 */ /* 0x000fe20000011606 */
[----:B------:R-:W-:Y:S01]  /*0c20*/  IMAD.IADD R20, R3, 0x1, R20 ;  /* 0x0000000103147824 */ /* 0x000fe200078e0214 */
[----:B------:R-:W-:-:S02]  /*0c30*/  SHF.R.U32.HI R12, RZ, 0x3, R12 ;  /* 0x00000003ff0c7819 */ /* 0x000fc4000001160c */
[----:B--2---:R-:W-:Y:S01]  /*0c40*/  FSETP.NEU.AND P1, PT, R13, R16, PT ;  /* 0x000000100d00720b */ /* 0x004fe20003f2d000 */
[C---:B------:R-:W-:Y:S01]  /*0c50*/  VIADD R13, R4.reuse, 0x1 ;  /* 0x00000001040d7836 */ /* 0x040fe20000000000 */
[----:B------:R-:W-:Y:S02]  /*0c60*/  @!P0 IADD3 R13, PT, PT, R4, RZ, RZ ;  /* 0x000000ff040d8210 */ /* 0x000fe40007ffe0ff */
[----:B------:R-:W2:Y:S01]  /*0c70*/  LDS R4, [R20+0x1c] ;  /* 0x00001c0014047984 */ /* 0x000ea20000000800 */
[----:B------:R-:W-:Y:S02]  /*0c80*/  SHF.R.U32.HI R16, RZ, 0x3, R8 ;  /* 0x00000003ff107819 */ /* 0x000fe40000011608 */
[----:B---3--:R-:W-:Y:S01]  /*0c90*/  FSETP.NEU.AND P0, PT, R10, R17, PT ;  /* 0x000000110a00720b */ /* 0x008fe20003f0d000 */
[----:B------:R-:W-:Y:S01]  /*0ca0*/  VIADD R8, R13, 0x1 ;  /* 0x000000010d087836 */ /* 0x000fe20000000000 */
[----:B------:R-:W-:Y:S01]  /*0cb0*/  I2FP.F32.U32 R18, R18 ;  /* 0x0000001200127245 */ /* 0x000fe20000201000 */
[----:B------:R-:W-:Y:S01]  /*0cc0*/  IMAD R16, R16, R21, 0x4 ;  /* 0x0000000410107424 */ /* 0x000fe200078e0215 */
[----:B------:R-:W-:-:S02]  /*0cd0*/  SHF.R.U32.HI R10, RZ, 0x3, R7 ;  /* 0x00000003ff0a7819 */ /* 0x000fc40000011607 */
[----:B------:R-:W-:Y:S01]  /*0ce0*/  @!P1 IMAD.MOV R8, RZ, RZ, R13 ;  /* 0x000000ffff089224 */ /* 0x000fe200078e020d */
[----:B------:R-:W-:Y:S02]  /*0cf0*/  MOV R13, 0x3e8 ;  /* 0x000003e8000d7802 */ /* 0x000fe40000000f00 */
[----:B0-----:R-:W-:Y:S01]  /*0d00*/  FSETP.NEU.AND P1, PT, R9, R18, PT ;  /* 0x000000120900720b */ /* 0x001fe20003f2d000 */
[----:B------:R-:W-:Y:S01]  /*0d10*/  VIADD R7, R8, 0x1 ;  /* 0x0000000108077836 */ /* 0x000fe20000000000 */
[----:B------:R-:W-:Y:S01]  /*0d20*/  I2FP.F32.U32 R9, R16 ;  /* 0x0000001000097245 */ /* 0x000fe20000201000 */
[----:B------:R-:W-:Y:S02]  /*0d30*/  IMAD R10, R10, R13, 0x5 ;  /* 0x000000050a0a7424 */ /* 0x000fe400078e020d */
[----:B------:R-:W-:Y:S01]  /*0d40*/  @!P0 IMAD.MOV R7, RZ, RZ, R8 ;  /* 0x000000ffff078224 */ /* 0x000fe200078e0208 */
[----:B-----5:R-:W-:Y:S01]  /*0d50*/  FSETP.NEU.AND P0, PT, R14, R9, PT ;  /* 0x000000090e00720b */ /* 0x020fe20003f0d000 */
[----:B------:R-:W-:Y:S01]  /*0d60*/  IMAD.MOV.U32 R9, RZ, RZ, 0x3e8 ;  /* 0x000003e8ff097424 */ /* 0x000fe200078e00ff */
[----:B------:R-:W-:-:S02]  /*0d70*/  I2FP.F32.U32 R10, R10 ;  /* 0x0000000a000a7245 */ /* 0x000fc40000201000 */
[----:B------:R-:W-:Y:S01]  /*0d80*/  IADD3 R8, PT, PT, R7, 0x1, RZ ;  /* 0x0000000107087810 */ /* 0x000fe20007ffe0ff */
[----:B------:R-:W-:Y:S02]  /*0d90*/  IMAD R6, R6, R9, 0x6 ;  /* 0x0000000606067424 */ /* 0x000fe400078e0209 */
[----:B------:R-:W-:Y:S01]  /*0da0*/  @!P1 IMAD.MOV R8, RZ, RZ, R7 ;  /* 0x000000ffff089224 */ /* 0x000fe200078e0207 */
[----:B-1----:R-:W-:Y:S01]  /*0db0*/  FSETP.NEU.AND P1, PT, R15, R10, PT ;  /* 0x0000000a0f00720b */ /* 0x002fe20003f2d000 */
[----:B------:R-:W-:Y:S01]  /*0dc0*/  IMAD.MOV.U32 R7, RZ, RZ, 0x3e8 ;  /* 0x000003e8ff077424 */ /* 0x000fe200078e00ff */
[----:B------:R-:W-:Y:S01]  /*0dd0*/  I2FP.F32.U32 R6, R6 ;  /* 0x0000000600067245 */ /* 0x000fe20000201000 */
[C---:B------:R-:W-:Y:S02]  /*0de0*/  VIADD R9, R8.reuse, 0x1 ;  /* 0x0000000108097836 */ /* 0x040fe40000000000 */
[----:B------:R-:W-:Y:S01]  /*0df0*/  @!P0 IADD3 R9, PT, PT, R8, RZ, RZ ;  /* 0x000000ff08098210 */ /* 0x000fe20007ffe0ff */
[----:B------:R-:W-:Y:S01]  /*0e00*/  IMAD R12, R12, R7, 0x7 ;  /* 0x000000070c0c7424 */ /* 0x000fe200078e0207 */
[----:B----4-:R-:W-:-:S03]  /*0e10*/  FSETP.NEU.AND P0, PT, R11, R6, PT ;  /* 0x000000060b00720b */ /* 0x010fc60003f0d000 */
[----:B------:R-:W-:Y:S01]  /*0e20*/  VIADD R6, R9, 0x1 ;  /* 0x0000000109067836 */ /* 0x000fe20000000000 */
[----:B------:R-:W-:Y:S02]  /*0e30*/  I2FP.F32.U32 R7, R12 ;  /* 0x0000000c00077245 */ /* 0x000fe40000201000 */
[----:B------:R-:W-:Y:S02]  /*0e40*/  @!P1 IMAD.MOV R6, RZ, RZ, R9 ;  /* 0x000000ffff069224 */ /* 0x000fe400078e0209 */
[----:B--2---:R-:W-:Y:S02]  /*0e50*/  FSETP.NEU.AND P1, PT, R4, R7, PT ;  /* 0x000000070400720b */ /* 0x004fe40003f2d000 */
[----:B------:R-:W-:-:S03]  /*0e60*/  VIADD R7, R6, 0x1 ;  /* 0x0000000106077836 */ /* 0x000fc60000000000 */
[----:B------:R-:W-:Y:S01]  /*0e70*/  @!P0 IMAD.MOV R7, RZ, RZ, R6 ;  /* 0x000000ffff078224 */ /* 0x000fe200078e0206 */
[----:B------:R-:W-:-:S03]  /*0e80*/  ISETP.NE.AND P0, PT, R2, 0x10, PT ;  /* 0x000000100200780c */ /* 0x000fc60003f05270 */
[----:B------:R-:W-:-:S04]  /*0e90*/  VIADD R4, R7, 0x1 ;  /* 0x0000000107047836 */ /* 0x000fc80000000000 */
[----:B------:R-:W-:-:S06]  /*0ea0*/  @!P1 IADD3 R4, PT, PT, R7, RZ, RZ ;  /* 0x000000ff07049210 */ /* 0x000fcc0007ffe0ff */
[----:B------:R-:W-:Y:S05]  /*0eb0*/  @P0 BRA `(.L_x_12) ;  /* 0xfffffff8007c0947 */ /* 0x000fea000383ffff */
.L_x_11:
[----:B------:R-:W-:Y:S05]  /*0ec0*/  BSYNC.RECONVERGENT B0 ;  /* 0x0000000000007941 */ /* 0x000fea0003800200 */
.L_x_10:
[----:B------:R-:W-:-:S13]  /*0ed0*/  ISETP.NE.AND P0, PT, R4, RZ, PT ;  /* 0x000000ff0400720c */ /* 0x000fda0003f05270 */
[----:B------:R-:W-:Y:S05]  /*0ee0*/  @!P0 EXIT ;  /* 0x000000000000894d */ /* 0x000fea0003800000 */
[----:B------:R-:W1:Y:S01]  /*0ef0*/  S2R R0, SR_LANEID ;  /* 0x0000000000007919 */ /* 0x000e620000000000 */
[----:B------:R-:W3:Y:S08]  /*0f00*/  REDUX.SUM UR5, R4 ;  /* 0x00000000040573c4 */ /* 0x000ef0000000c000 */
[----:B------:R-:W4:Y:S01]  /*0f10*/  LDC.64 R2, c[0x0][0x400] ;  /* 0x00010000ff027b82 */ /* 0x000f220000000a00 */
[----:B------:R-:W-:-:S02]  /*0f20*/  VOTEU.ANY UR4, UPT, PT ;  /* 0x0000000000047886 */ /* 0x000fc400038e0100 */
[----:B------:R-:W-:Y:S01]  /*0f30*/  UFLO.U32 UR4, UR4 ;  /* 0x00000004000472bd */ /* 0x000fe200080e0000 */
[----:B---3--:R-:W-:-:S05]  /*0f40*/  IMAD.U32 R5, RZ, RZ, UR5 ;  /* 0x00000005ff057e24 */ /* 0x008fca000f8e00ff */
[----:B-1----:R-:W-:-:S13]  /*0f50*/  ISETP.EQ.U32.AND P0, PT, R0, UR4, PT ;  /* 0x0000000400007c0c */ /* 0x002fda000bf02070 */
[----:B----4-:R-:W-:Y:S01]  /*0f60*/  @P0 REDG.E.ADD.STRONG.GPU desc[UR6][R2.64], R5 ;  /* 0x000000050200098e */ /* 0x010fe2000c12e106 */
[----:B------:R-:W-:Y:S05]  /*0f70*/  EXIT ;  /* 0x000000000000794d */ /* 0x000fea0003800000 */
.L_x_13:
[----:B------:R-:W-:-:S00]  /*0f80*/  BRA `(.L_x_13) ;  /* 0xfffffffc00fc7947 */ /* 0x000fc0000383ffff */
[----:B------:R-:W-:-:S00]  /*0f90*/  NOP ;  /* 0x0000000000007918 */ /* 0x000fc00000000000 */
        /* <DEDUP_REMOVED lines=14> */
.L_x_14:


//--------------------- .nv.shared._Z22copy_and_verify_kernel14CUtensorMap_stPiPf --------------------------
	.section	.nv.shared._Z22copy_and_verify_kernel14CUtensorMap_stPiPf,"aw",@nobits
	.sectionflags	@""
	.align	128
.nv.shared._Z22copy_and_verify_kernel14CUtensorMap_stPiPf:
	.zero		3080


//--------------------- .nv.shared.reserved.0     --------------------------
	.section	.nv.shared.reserved.0,"aw",@nobits
	.weak		__nv_reservedSMEM_offset_0_alias
	.size		__nv_reservedSMEM_offset_0_alias, 0, 64
	.other		__nv_reservedSMEM_offset_0_alias,@"STO_CUDA_RESERVED_SHARED STV_DEFAULT"
__nv_reservedSMEM_offset_0_alias:
	.zero		0
	.zero		64


//--------------------- .nv.constant0._Z22copy_and_verify_kernel14CUtensorMap_stPiPf --------------------------
	.section	.nv.constant0._Z22copy_and_verify_kernel14CUtensorMap_stPiPf,"a",@progbits
	.sectionflags	@""
	.align	4
.nv.constant0._Z22copy_and_verify_kernel14CUtensorMap_stPiPf:
	.zero		1040


//--------------------- SYMBOLS --------------------------

	.type		.nv.reservedSmem.offset0,@object
	.size		.nv.reservedSmem.offset0,0x4
	.type		.nv.reservedSmem.cap,@object
	.size		.nv.reservedSmem.cap,0x4
